	.headerflags	@"EF_CUDA_TEXMODE_UNIFIED EF_CUDA_64BIT_ADDRESS EF_CUDA_ACCELERATORS EF_CUDA_SM90 EF_CUDA_VIRTUAL_SM(EF_CUDA_SM90)"
	.elftype	@"ET_EXEC"


//--------------------- .nv.info                  --------------------------
	.section	.nv.info,"",@"SHT_CUDA_INFO"
	.align	4


	//----- nvinfo : EIATTR_REGCOUNT
	.align		4
        /*0000*/ 	.byte	0x04, 0x2f
        /*0002*/ 	.short	(.L_2 - .L_1)
	.align		4
.L_1:
        /*0004*/ 	.word	index@(triton_per_fused_convolution_native_group_norm_22)
        /*0008*/ 	.word	0x00000028


	//----- nvinfo : EIATTR_MIN_STACK_SIZE
	.align		4
.L_2:
        /*000c*/ 	.byte	0x04, 0x12
        /*000e*/ 	.short	(.L_4 - .L_3)
	.align		4
.L_3:
        /*0010*/ 	.word	index@(triton_per_fused_convolution_native_group_norm_22)
        /*0014*/ 	.word	0x00000000


	//----- nvinfo : EIATTR_FRAME_SIZE
	.align		4
.L_4:
        /*0018*/ 	.byte	0x04, 0x11
        /*001a*/ 	.short	(.L_6 - .L_5)
	.align		4
.L_5:
        /*001c*/ 	.word	index@(triton_per_fused_convolution_native_group_norm_22)
        /*0020*/ 	.word	0x00000000


	//----- nvinfo : EIATTR_MIN_STACK_SIZE
	.align		4
.L_6:
        /*0024*/ 	.byte	0x04, 0x12
        /*0026*/ 	.short	(.L_8 - .L_7)
	.align		4
.L_7:
        /*0028*/ 	.word	index@(triton_per_fused_convolution_native_group_norm_22)
        /*002c*/ 	.word	0x00000000
.L_8:


//--------------------- .nv.info.triton_per_fused_convolution_native_group_norm_22 --------------------------
	.section	.nv.info.triton_per_fused_convolution_native_group_norm_22,"",@"SHT_CUDA_INFO"
	.sectionflags	@""
	.align	4


	//----- nvinfo : EIATTR_CUDA_API_VERSION
	.align		4
        /*0000*/ 	.byte	0x04, 0x37
        /*0002*/ 	.short	(.L_10 - .L_9)
.L_9:
        /*0004*/ 	.word	0x0000007c


	//----- nvinfo : EIATTR_KPARAM_INFO
	.align		4
.L_10:
        /*0008*/ 	.byte	0x04, 0x17
        /*000a*/ 	.short	(.L_12 - .L_11)
.L_11:
        /*000c*/ 	.word	0x00000000
        /*0010*/ 	.short	0x0005
        /*0012*/ 	.short	0x0024
        /*0014*/ 	.byte	0x00, 0xf0, 0x11, 0x00


	//----- nvinfo : EIATTR_KPARAM_INFO
	.align		4
.L_12:
        /*0018*/ 	.byte	0x04, 0x17
        /*001a*/ 	.short	(.L_14 - .L_13)
.L_13:
        /*001c*/ 	.word	0x00000000
        /*0020*/ 	.short	0x0004
        /*0022*/ 	.short	0x0020
        /*0024*/ 	.byte	0x00, 0xf0, 0x11, 0x00


	//----- nvinfo : EIATTR_KPARAM_INFO
	.align		4
.L_14:
        /*0028*/ 	.byte	0x04, 0x17
        /*002a*/ 	.short	(.L_16 - .L_15)
.L_15:
        /*002c*/ 	.word	0x00000000
        /*0030*/ 	.short	0x0003
        /*0032*/ 	.short	0x0018
        /*0034*/ 	.byte	0x00, 0xf4, 0x21, 0x00


	//----- nvinfo : EIATTR_KPARAM_INFO
	.align		4
.L_16:
        /*0038*/ 	.byte	0x04, 0x17
        /*003a*/ 	.short	(.L_18 - .L_17)
.L_17:
        /*003c*/ 	.word	0x00000000
        /*0040*/ 	.short	0x0002
        /*0042*/ 	.short	0x0010
        /*0044*/ 	.byte	0x00, 0xf4, 0x21, 0x00


	//----- nvinfo : EIATTR_KPARAM_INFO
	.align		4
.L_18:
        /*0048*/ 	.byte	0x04, 0x17
        /*004a*/ 	.short	(.L_20 - .L_19)
.L_19:
        /*004c*/ 	.word	0x00000000
        /*0050*/ 	.short	0x0001
        /*0052*/ 	.short	0x0008
        /*0054*/ 	.byte	0x00, 0xf4, 0x21, 0x00


	//----- nvinfo : EIATTR_KPARAM_INFO
	.align		4
.L_20:
        /*0058*/ 	.byte	0x04, 0x17
        /*005a*/ 	.short	(.L_22 - .L_21)
.L_21:
        /*005c*/ 	.word	0x00000000
        /*0060*/ 	.short	0x0000
        /*0062*/ 	.short	0x0000
        /*0064*/ 	.byte	0x00, 0xf4, 0x21, 0x00


	//----- nvinfo : EIATTR_SPARSE_MMA_MASK
	.align		4
.L_22:
        /*0068*/ 	.byte	0x03, 0x50
        /*006a*/ 	.short	0x0000


	//----- nvinfo : EIATTR_MAXREG_COUNT
	.align		4
        /*006c*/ 	.byte	0x03, 0x1b
        /*006e*/ 	.short	0x00ff


	//----- nvinfo : EIATTR_COOP_GROUP_MASK_REGIDS
	.align		4
        /*0070*/ 	.byte	0x04, 0x29
        /*0072*/ 	.short	(.L_24 - .L_23)


	//   ....[0]....
.L_23:
        /*0074*/ 	.word	0xffffffff


	//   ....[1]....
        /*0078*/ 	.word	0xffffffff


	//   ....[2]....
        /*007c*/ 	.word	0xffffffff


	//   ....[3]....
        /*0080*/ 	.word	0xffffffff


	//   ....[4]....
        /*0084*/ 	.word	0xffffffff


	//   ....[5]....
        /*0088*/ 	.word	0xffffffff


	//----- nvinfo : EIATTR_COOP_GROUP_INSTR_OFFSETS
	.align		4
.L_24:
        /*008c*/ 	.byte	0x04, 0x28
        /*008e*/ 	.short	(.L_26 - .L_25)


	//   ....[0]....
.L_25:
        /*0090*/ 	.word	0x00001160


	//   ....[1]....
        /*0094*/ 	.word	0x00001180


	//   ....[2]....
        /*0098*/ 	.word	0x000011b0


	//   ....[3]....
        /*009c*/ 	.word	0x00001480


	//   ....[4]....
        /*00a0*/ 	.word	0x000014a0


	//   ....[5]....
        /*00a4*/ 	.word	0x000014c0


	//----- nvinfo : EIATTR_EXIT_INSTR_OFFSETS
	.align		4
.L_26:
        /*00a8*/ 	.byte	0x04, 0x1c
        /*00aa*/ 	.short	(.L_28 - .L_27)


	//   ....[0]....
.L_27:
        /*00ac*/ 	.word	0x00001900


	//   ....[1]....
        /*00b0*/ 	.word	0x00001920


	//----- nvinfo : EIATTR_REQNTID
	.align		4
.L_28:
        /*00b4*/ 	.byte	0x04, 0x10
        /*00b6*/ 	.short	(.L_30 - .L_29)
.L_29:
        /*00b8*/ 	.word	0x00000100
        /*00bc*/ 	.word	0x00000001
        /*00c0*/ 	.word	0x00000001


	//----- nvinfo : EIATTR_CBANK_PARAM_SIZE
	.align		4
.L_30:
        /*00c4*/ 	.byte	0x03, 0x19
        /*00c6*/ 	.short	0x0028


	//----- nvinfo : EIATTR_PARAM_CBANK
	.align		4
        /*00c8*/ 	.byte	0x04, 0x0a
        /*00ca*/ 	.short	(.L_32 - .L_31)
	.align		4
.L_31:
        /*00cc*/ 	.word	index@(.nv.constant0.triton_per_fused_convolution_native_group_norm_22)
        /*00d0*/ 	.short	0x0210
        /*00d2*/ 	.short	0x0028


	//----- nvinfo : EIATTR_SW_WAR
	.align		4
.L_32:
        /*00d4*/ 	.byte	0x04, 0x36
        /*00d6*/ 	.short	(.L_34 - .L_33)
.L_33:
        /*00d8*/ 	.word	0x00000008
.L_34:


//--------------------- .nv.callgraph             --------------------------
	.section	.nv.callgraph,"",@"SHT_CUDA_CALLGRAPH"
	.align	4
	.sectionentsize	8
	.align		4
        /*0000*/ 	.word	0x00000000
	.align		4
        /*0004*/ 	.word	0xffffffff
	.align		4
        /*0008*/ 	.word	0x00000000
	.align		4
        /*000c*/ 	.word	0xfffffffe
	.align		4
        /*0010*/ 	.word	0x00000000
	.align		4
        /*0014*/ 	.word	0xfffffffd
	.align		4
        /*0018*/ 	.word	0x00000000
	.align		4
        /*001c*/ 	.word	0xfffffffc


//--------------------- .nv.constant4             --------------------------
	.section	.nv.constant4,"a",@progbits
	.align	8
	.align		8
.nv.constant4:
        /*0000*/ 	.dword	_$_str


//--------------------- .text.triton_per_fused_convolution_native_group_norm_22 --------------------------
	.section	.text.triton_per_fused_convolution_native_group_norm_22,"ax",@progbits
	.sectionflags	@"SHF_BARRIERS=1"
	.align	128
        .global         triton_per_fused_convolution_native_group_norm_22
        .type           triton_per_fused_convolution_native_group_norm_22,@function
        .size           triton_per_fused_convolution_native_group_norm_22,(.L_x_1 - triton_per_fused_convolution_native_group_norm_22)
        .other          triton_per_fused_convolution_native_group_norm_22,@"STO_CUDA_ENTRY STV_DEFAULT"
triton_per_fused_convolution_native_group_norm_22:
.text.triton_per_fused_convolution_native_group_norm_22:
[----:B------:R-:W0:Y:S01]  /*0000*/  LDC R1, c[0x0][0x28] ;  /* 0x00000a00ff017b82 */ /* 0x000e220000000800 */
[----:B------:R-:W1:Y:S07]  /*0010*/  S2R R28, SR_TID.X ;  /* 0x00000000001c7919 */ /* 0x000e6e0000002100 */
[----:B------:R-:W2:Y:S01]  /*0020*/  S2UR UR5, SR_CgaCtaId ;  /* 0x00000000000579c3 */ /* 0x000ea20000008800 */
[----:B------:R-:W3:Y:S07]  /*0030*/  S2R R26, SR_CTAID.X ;  /* 0x00000000001a7919 */ /* 0x000eee0000002500 */
[----:B------:R-:W4:Y:S01]  /*0040*/  LDC.64 R20, c[0x0][0x210] ;  /* 0x00008400ff147b82 */ /* 0x000f220000000a00 */
[----:B------:R-:W-:-:S02]  /*0050*/  CS2R R4, SRZ ;  /* 0x0000000000047805 */ /* 0x000fc4000001ff00 */
[----:B------:R-:W-:Y:S01]  /*0060*/  CS2R R6, SRZ ;  /* 0x0000000000067805 */ /* 0x000fe2000001ff00 */
[----:B------:R-:W-:Y:S01]  /*0070*/  ULDC.64 UR6, c[0x0][0x208] ;  /* 0x0000820000067ab9 */ /* 0x000fe20000000a00 */
[----:B-1----:R-:W-:Y:S01]  /*0080*/  SHF.R.U32.HI R0, RZ, 0x5, R28 ;  /* 0x00000005ff007819 */ /* 0x002fe2000001161c */
[----:B------:R-:W-:Y:S02]  /*0090*/  IMAD.SHL.U32 R3, R28, 0x4, RZ ;  /* 0x000000041c037824 */ /* 0x000fe400078e00ff */
[----:B---3--:R-:W-:Y:S01]  /*00a0*/  IMAD.SHL.U32 R35, R26, 0x20, RZ ;  /* 0x000000201a237824 */ /* 0x008fe200078e00ff */
[----:B------:R-:W-:Y:S02]  /*00b0*/  SGXT.U32 R0, R0, 0x3 ;  /* 0x000000030000781a */ /* 0x000fe40000000000 */
[----:B------:R-:W-:Y:S02]  /*00c0*/  LOP3.LUT R17, R3, 0x7c, RZ, 0xc0, !PT ;  /* 0x0000007c03117812 */ /* 0x000fe400078ec0ff */
[----:B------:R-:W-:-:S02]  /*00d0*/  LOP3.LUT R2, R35, R0, RZ, 0xfc, !PT ;  /* 0x0000000023027212 */ /* 0x000fc400078efcff */
[----:B------:R-:W-:Y:S02]  /*00e0*/  LOP3.LUT R3, R35, 0x8, R0, 0xfe, !PT ;  /* 0x0000000823037812 */ /* 0x000fe400078efe00 */
[C---:B------:R-:W-:Y:S01]  /*00f0*/  ISETP.GE.AND P2, PT, R2.reuse, 0x80, PT ;  /* 0x000000800200780c */ /* 0x040fe20003f46270 */
[--C-:B------:R-:W-:Y:S01]  /*0100*/  IMAD R25, R2, 0x80, R17.reuse ;  /* 0x0000008002197824 */ /* 0x100fe200078e0211 */
[----:B------:R-:W-:Y:S01]  /*0110*/  LOP3.LUT R2, R35, 0x10, R0, 0xfe, !PT ;  /* 0x0000001023027812 */ /* 0x000fe200078efe00 */
[C-C-:B------:R-:W-:Y:S01]  /*0120*/  IMAD R23, R3.reuse, 0x80, R17.reuse ;  /* 0x0000008003177824 */ /* 0x140fe200078e0211 */
[----:B------:R-:W-:Y:S01]  /*0130*/  ISETP.GE.AND P5, PT, R3, 0x80, PT ;  /* 0x000000800300780c */ /* 0x000fe20003fa6270 */
[----:B------:R-:W-:Y:S01]  /*0140*/  UMOV UR4, 0x400 ;  /* 0x0000040000047882 */ /* 0x000fe20000000000 */
[C---:B------:R-:W-:Y:S01]  /*0150*/  ISETP.GE.AND P4, PT, R2.reuse, 0x80, PT ;  /* 0x000000800200780c */ /* 0x040fe20003f86270 */
[----:B------:R-:W-:Y:S01]  /*0160*/  IMAD R3, R2, 0x80, R17 ;  /* 0x0000008002037824 */ /* 0x000fe200078e0211 */
[----:B------:R-:W-:Y:S01]  /*0170*/  LOP3.LUT R8, R35, 0x18, R0, 0xfe, !PT ;  /* 0x0000001823087812 */ /* 0x000fe200078efe00 */
[----:B------:R-:W-:Y:S01]  /*0180*/  IMAD.SHL.U32 R2, R28, 0x80, RZ ;  /* 0x000000801c027824 */ /* 0x000fe200078e00ff */
[----:B--2---:R-:W-:Y:S01]  /*0190*/  UPRMT UR4, UR5, 0x654, UR4 ;  /* 0x0000065405047896 */ /* 0x004fe20008000004 */
[----:B----4-:R-:W-:Y:S01]  /*01a0*/  IMAD.WIDE R24, R25, 0x4, R20 ;  /* 0x0000000419187825 */ /* 0x010fe200078e0214 */
[----:B------:R-:W-:-:S02]  /*01b0*/  ISETP.GE.AND P3, PT, R8, 0x80, PT ;  /* 0x000000800800780c */ /* 0x000fc40003f66270 */
[----:B------:R-:W-:Y:S01]  /*01c0*/  LOP3.LUT R19, R2, 0xf80, RZ, 0xc0, !PT ;  /* 0x00000f8002137812 */ /* 0x000fe200078ec0ff */
[----:B------:R-:W-:Y:S01]  /*01d0*/  IMAD R17, R8, 0x80, R17 ;  /* 0x0000008008117824 */ /* 0x000fe200078e0211 */
[----:B------:R-:W-:Y:S02]  /*01e0*/  CS2R R8, SRZ ;  /* 0x0000000000087805 */ /* 0x000fe4000001ff00 */
[----:B------:R-:W-:Y:S02]  /*01f0*/  CS2R R10, SRZ ;  /* 0x00000000000a7805 */ /* 0x000fe4000001ff00 */
[----:B------:R-:W-:Y:S01]  /*0200*/  LOP3.LUT R2, R19, 0x20, RZ, 0xfc, !PT ;  /* 0x0000002013027812 */ /* 0x000fe200078efcff */
[----:B------:R-:W-:Y:S01]  /*0210*/  IMAD.WIDE R22, R23, 0x4, R20 ;  /* 0x0000000417167825 */ /* 0x000fe200078e0214 */
[C---:B------:R-:W-:Y:S01]  /*0220*/  LOP3.LUT R18, R19.reuse, 0x40, RZ, 0xfc, !PT ;  /* 0x0000004013127812 */ /* 0x040fe200078efcff */
[----:B------:R-:W2:Y:S01]  /*0230*/  @!P2 LDG.E.128 R4, desc[UR6][R24.64] ;  /* 0x000000061804a981 */ /* 0x000ea2000c1e1d00 */
[----:B------:R-:W-:-:S02]  /*0240*/  LOP3.LUT R31, R19, R0, RZ, 0xfc, !PT ;  /* 0x00000000131f7212 */ /* 0x000fc400078efcff */
[----:B------:R-:W-:Y:S02]  /*0250*/  CS2R R12, SRZ ;  /* 0x00000000000c7805 */ /* 0x000fe4000001ff00 */
[----:B------:R-:W-:Y:S02]  /*0260*/  LEA.HI R32, R19, UR4, RZ, 0x1d ;  /* 0x0000000413207c11 */ /* 0x000fe4000f8fe8ff */
[----:B------:R-:W-:Y:S02]  /*0270*/  CS2R R14, SRZ ;  /* 0x00000000000e7805 */ /* 0x000fe4000001ff00 */
[----:B------:R-:W-:Y:S01]  /*0280*/  LEA.HI R16, R2, UR4, RZ, 0x1d ;  /* 0x0000000402107c11 */ /* 0x000fe2000f8fe8ff */
[----:B------:R-:W3:Y:S01]  /*0290*/  @!P5 LDG.E.128 R8, desc[UR6][R22.64] ;  /* 0x000000061608d981 */ /* 0x000ee2000c1e1d00 */
[----:B------:R-:W-:Y:S01]  /*02a0*/  LEA.HI R18, R18, UR4, RZ, 0x1d ;  /* 0x0000000412127c11 */ /* 0x000fe2000f8fe8ff */
[----:B------:R-:W-:Y:S01]  /*02b0*/  IMAD.WIDE R2, R3, 0x4, R20 ;  /* 0x0000000403027825 */ /* 0x000fe200078e0214 */
[----:B------:R-:W-:-:S03]  /*02c0*/  LOP3.LUT R19, R19, 0x60, RZ, 0xfc, !PT ;  /* 0x0000006013137812 */ /* 0x000fc600078efcff */
[----:B------:R-:W-:Y:S01]  /*02d0*/  IMAD R33, R31, 0x4, R16 ;  /* 0x000000041f217824 */ /* 0x000fe200078e0210 */
[----:B------:R-:W-:Y:S01]  /*02e0*/  LEA.HI R34, R19, UR4, RZ, 0x1d ;  /* 0x0000000413227c11 */ /* 0x000fe2000f8fe8ff */
[----:B------:R-:W-:Y:S01]  /*02f0*/  IMAD R29, R31, 0x4, R18 ;  /* 0x000000041f1d7824 */ /* 0x000fe200078e0212 */
[----:B------:R-:W-:Y:S01]  /*0300*/  CS2R R18, SRZ ;  /* 0x0000000000127805 */ /* 0x000fe2000001ff00 */
[----:B------:R-:W-:Y:S01]  /*0310*/  IMAD.WIDE R20, R17, 0x4, R20 ;  /* 0x0000000411147825 */ /* 0x000fe200078e0214 */
[----:B------:R-:W-:Y:S01]  /*0320*/  CS2R R16, SRZ ;  /* 0x0000000000107805 */ /* 0x000fe2000001ff00 */
[----:B------:R-:W4:Y:S02]  /*0330*/  @!P4 LDG.E.128 R12, desc[UR6][R2.64] ;  /* 0x00000006020cc981 */ /* 0x000f24000c1e1d00 */
[----:B------:R-:W-:-:S03]  /*0340*/  IMAD R32, R31, 0x4, R32 ;  /* 0x000000041f207824 */ /* 0x000fc600078e0220 */
[----:B------:R-:W5:Y:S01]  /*0350*/  @!P3 LDG.E.128 R16, desc[UR6][R20.64] ;  /* 0x000000061410b981 */ /* 0x000f62000c1e1d00 */
[----:B------:R-:W-:Y:S01]  /*0360*/  IMAD R31, R31, 0x4, R34 ;  /* 0x000000041f1f7824 */ /* 0x000fe200078e0222 */
[----:B--2---:R-:W-:Y:S02]  /*0370*/  SEL R37, R4, RZ, !P2 ;  /* 0x000000ff04257207 */ /* 0x004fe40005000000 */
[----:B------:R-:W-:Y:S02]  /*0380*/  SEL R34, R5, RZ, !P2 ;  /* 0x000000ff05227207 */ /* 0x000fe40005000000 */
[----:B------:R-:W-:Y:S02]  /*0390*/  SEL R6, R6, RZ, !P2 ;  /* 0x000000ff06067207 */ /* 0x000fe40005000000 */
[----:B------:R-:W-:Y:S01]  /*03a0*/  SEL R36, R7, RZ, !P2 ;  /* 0x000000ff07247207 */ /* 0x000fe20005000000 */
[----:B------:R-:W-:Y:S01]  /*03b0*/  STS [R32], R37 ;  /* 0x0000002520007388 */ /* 0x000fe20000000800 */
[----:B---3--:R-:W-:Y:S01]  /*03c0*/  SEL R8, R8, RZ, !P5 ;  /* 0x000000ff08087207 */ /* 0x008fe20006800000 */
[----:B------:R-:W1:Y:S01]  /*03d0*/  LDC.64 R4, c[0x0][0x220] ;  /* 0x00008800ff047b82 */ /* 0x000e620000000a00 */
[----:B------:R-:W-:Y:S01]  /*03e0*/  SEL R9, R9, RZ, !P5 ;  /* 0x000000ff09097207 */ /* 0x000fe20006800000 */
[----:B------:R-:W-:Y:S01]  /*03f0*/  STS [R33+0x80], R34 ;  /* 0x0000802221007388 */ /* 0x000fe20000000800 */
[----:B------:R-:W-:-:S02]  /*0400*/  SEL R10, R10, RZ, !P5 ;  /* 0x000000ff0a0a7207 */ /* 0x000fc40006800000 */
[----:B------:R-:W-:Y:S01]  /*0410*/  SHF.R.S32.HI R7, RZ, 0x1a, R26 ;  /* 0x0000001aff077819 */ /* 0x000fe2000001141a */
[----:B------:R2:W-:Y:S01]  /*0420*/  STS [R29+0x100], R6 ;  /* 0x000100061d007388 */ /* 0x0005e20000000800 */
[----:B------:R-:W-:Y:S02]  /*0430*/  SEL R11, R11, RZ, !P5 ;  /* 0x000000ff0b0b7207 */ /* 0x000fe40006800000 */
[----:B------:R-:W-:Y:S01]  /*0440*/  LOP3.LUT R26, R35, 0x1f, R28, 0xf8, !PT ;  /* 0x0000001f231a7812 */ /* 0x000fe200078ef81c */
[----:B------:R-:W-:Y:S01]  /*0450*/  STS [R31+0x180], R36 ;  /* 0x000180241f007388 */ /* 0x000fe20000000800 */
[----:B----4-:R-:W-:Y:S02]  /*0460*/  SEL R35, R12, RZ, !P4 ;  /* 0x000000ff0c237207 */ /* 0x010fe40006000000 */
[----:B------:R-:W-:Y:S01]  /*0470*/  SEL R12, R14, RZ, !P4 ;  /* 0x000000ff0e0c7207 */ /* 0x000fe20006000000 */
[----:B------:R3:W-:Y:S01]  /*0480*/  STS [R32+0x20], R8 ;  /* 0x0000200820007388 */ /* 0x0007e20000000800 */
[----:B--2---:R-:W-:-:S03]  /*0490*/  SEL R6, R13, RZ, !P4 ;  /* 0x000000ff0d067207 */ /* 0x004fc60006000000 */
[----:B------:R2:W-:Y:S01]  /*04a0*/  STS [R33+0xa0], R9 ;  /* 0x0000a00921007388 */ /* 0x0005e20000000800 */
[----:B-----5:R-:W-:-:S03]  /*04b0*/  SEL R18, R18, RZ, !P3 ;  /* 0x000000ff12127207 */ /* 0x020fc60005800000 */
[----:B------:R4:W-:Y:S01]  /*04c0*/  STS [R29+0x120], R10 ;  /* 0x0001200a1d007388 */ /* 0x0009e20000000800 */
[----:B---3--:R-:W-:-:S03]  /*04d0*/  SEL R8, R15, RZ, !P4 ;  /* 0x000000ff0f087207 */ /* 0x008fc60006000000 */
[----:B------:R-:W-:Y:S01]  /*04e0*/  STS [R31+0x1a0], R11 ;  /* 0x0001a00b1f007388 */ /* 0x000fe20000000800 */
[----:B--2---:R-:W-:-:S03]  /*04f0*/  SEL R9, R16, RZ, !P3 ;  /* 0x000000ff10097207 */ /* 0x004fc60005800000 */
[----:B------:R-:W-:Y:S01]  /*0500*/  STS [R32+0x40], R35 ;  /* 0x0000402320007388 */ /* 0x000fe20000000800 */
[----:B----4-:R-:W-:-:S03]  /*0510*/  SEL R10, R17, RZ, !P3 ;  /* 0x000000ff110a7207 */ /* 0x010fc60005800000 */
[----:B------:R2:W-:Y:S01]  /*0520*/  STS [R33+0xc0], R6 ;  /* 0x0000c00621007388 */ /* 0x0005e20000000800 */
[----:B------:R-:W-:-:S03]  /*0530*/  SEL R14, R19, RZ, !P3 ;  /* 0x000000ff130e7207 */ /* 0x000fc60005800000 */
[----:B------:R-:W-:Y:S01]  /*0540*/  STS [R29+0x140], R12 ;  /* 0x0001400c1d007388 */ /* 0x000fe20000000800 */
[----:B------:R-:W-:-:S03]  /*0550*/  SGXT R7, R7, 0x1 ;  /* 0x000000010707781a */ /* 0x000fc60000000200 */
[----:B------:R-:W-:Y:S04]  /*0560*/  STS [R31+0x1c0], R8 ;  /* 0x0001c0081f007388 */ /* 0x000fe80000000800 */
[----:B------:R3:W-:Y:S01]  /*0570*/  STS [R32+0x60], R9 ;  /* 0x0000600920007388 */ /* 0x0007e20000000800 */
[----:B------:R-:W-:-:S03]  /*0580*/  LEA.HI R7, R7, R26, RZ, 0x5 ;  /* 0x0000001a07077211 */ /* 0x000fc600078f28ff */
[----:B------:R4:W-:Y:S04]  /*0590*/  STS [R33+0xe0], R10 ;  /* 0x0000e00a21007388 */ /* 0x0009e80000000800 */
[----:B------:R-:W-:Y:S04]  /*05a0*/  STS [R29+0x160], R18 ;  /* 0x000160121d007388 */ /* 0x000fe80000000800 */
[----:B------:R5:W-:Y:S01]  /*05b0*/  STS [R31+0x1e0], R14 ;  /* 0x0001e00e1f007388 */ /* 0x000be20000000800 */
[----:B------:R-:W-:Y:S02]  /*05c0*/  LOP3.LUT R7, R7, 0x1fffffe0, RZ, 0xc0, !PT ;  /* 0x1fffffe007077812 */ /* 0x000fe400078ec0ff */
[----:B------:R-:W-:-:S03]  /*05d0*/  ISETP.GE.AND P0, PT, R26, 0x80, PT ;  /* 0x000000801a00780c */ /* 0x000fc60003f06270 */
[----:B------:R-:W-:-:S04]  /*05e0*/  IMAD.IADD R7, R26, 0x1, -R7 ;  /* 0x000000011a077824 */ /* 0x000fc800078e0a07 */
[----:B------:R-:W-:-:S04]  /*05f0*/  IMAD.SHL.U32 R7, R7, 0x8, RZ ;  /* 0x0000000807077824 */ /* 0x000fc800078e00ff */
[----:B-1----:R-:W-:Y:S01]  /*0600*/  IMAD.WIDE R4, R7, 0x4, R4 ;  /* 0x0000000407047825 */ /* 0x002fe200078e0204 */
[----:B--2---:R-:W-:Y:S01]  /*0610*/  CS2R R6, SRZ ;  /* 0x0000000000067805 */ /* 0x004fe2000001ff00 */
[----:B------:R-:W-:Y:S01]  /*0620*/  BAR.SYNC.DEFER_BLOCKING 0x0 ;  /* 0x0000000000007b1d */ /* 0x000fe20000010000 */
[----:B---3--:R-:W-:Y:S01]  /*0630*/  CS2R R8, SRZ ;  /* 0x0000000000087805 */ /* 0x008fe2000001ff00 */
[----:B------:R-:W-:Y:S02]  /*0640*/  IMAD.MOV.U32 R32, RZ, RZ, RZ ;  /* 0x000000ffff207224 */ /* 0x000fe400078e00ff */
[----:B------:R-:W-:Y:S02]  /*0650*/  IMAD.MOV.U32 R34, RZ, RZ, RZ ;  /* 0x000000ffff227224 */ /* 0x000fe400078e00ff */
[----:B------:R-:W2:Y:S04]  /*0660*/  @!P0 LDG.E.EL R6, desc[UR6][R4.64] ;  /* 0x0000000604068981 */ /* 0x000ea8000c2e1900 */
[----:B------:R-:W3:Y:S04]  /*0670*/  @!P0 LDG.E.EL R8, desc[UR6][R4.64+0x4] ;  /* 0x0000040604088981 */ /* 0x000ee8000c2e1900 */
[----:B------:R-:W3:Y:S04]  /*0680*/  @!P0 LDG.E.EL R32, desc[UR6][R4.64+0x4] ;  /* 0x0000040604208981 */ /* 0x000ee8000c2e1900 */
[----:B------:R-:W3:Y:S01]  /*0690*/  @!P0 LDG.E.EL R34, desc[UR6][R4.64] ;  /* 0x0000000604228981 */ /* 0x000ee2000c2e1900 */
[----:B----4-:R-:W-:-:S02]  /*06a0*/  CS2R R10, SRZ ;  /* 0x00000000000a7805 */ /* 0x010fc4000001ff00 */
[----:B------:R-:W-:Y:S02]  /*06b0*/  CS2R R12, SRZ ;  /* 0x00000000000c7805 */ /* 0x000fe4000001ff00 */
[----:B-----5:R-:W-:Y:S02]  /*06c0*/  CS2R R14, SRZ ;  /* 0x00000000000e7805 */ /* 0x020fe4000001ff00 */
[----:B------:R-:W-:Y:S01]  /*06d0*/  CS2R R16, SRZ ;  /* 0x0000000000107805 */ /* 0x000fe2000001ff00 */
[----:B------:R-:W-:Y:S01]  /*06e0*/  IMAD.MOV.U32 R19, RZ, RZ, RZ ;  /* 0x000000ffff137224 */ /* 0x000fe200078e00ff */
[----:B------:R-:W4:Y:S04]  /*06f0*/  @!P0 LDG.E.EL R7, desc[UR6][R4.64+0x1c] ;  /* 0x00001c0604078981 */ /* 0x000f28000c2e1900 */
[----:B------:R-:W5:Y:S04]  /*0700*/  @!P0 LDG.E.EL R10, desc[UR6][R4.64+0x8] ;  /* 0x00000806040a8981 */ /* 0x000f68000c2e1900 */
[----:B------:R-:W4:Y:S04]  /*0710*/  @!P0 LDG.E.EL R12, desc[UR6][R4.64+0x8] ;  /* 0x00000806040c8981 */ /* 0x000f28000c2e1900 */
[----:B------:R-:W4:Y:S04]  /*0720*/  @!P0 LDG.E.EL R14, desc[UR6][R4.64+0xc] ;  /* 0x00000c06040e8981 */ /* 0x000f28000c2e1900 */
[----:B------:R-:W4:Y:S04]  /*0730*/  @!P0 LDG.E.EL R16, desc[UR6][R4.64+0xc] ;  /* 0x00000c0604108981 */ /* 0x000f28000c2e1900 */
[----:B------:R-:W4:Y:S04]  /*0740*/  @!P0 LDG.E.EL R15, desc[UR6][R4.64+0x14] ;  /* 0x00001406040f8981 */ /* 0x000f28000c2e1900 */
[----:B------:R-:W4:Y:S01]  /*0750*/  @!P0 LDG.E.EL R19, desc[UR6][R4.64+0x10] ;  /* 0x0000100604138981 */ /* 0x000f22000c2e1900 */
[----:B------:R-:W-:-:S03]  /*0760*/  IMAD.MOV.U32 R29, RZ, RZ, RZ ;  /* 0x000000ffff1d7224 */ /* 0x000fc600078e00ff */
[----:B------:R-:W4:Y:S04]  /*0770*/  @!P0 LDG.E.EL R17, desc[UR6][R4.64+0x14] ;  /* 0x0000140604118981 */ /* 0x000f28000c2e1900 */
[----:B------:R-:W4:Y:S04]  /*0780*/  @!P0 LDG.E.EL R29, desc[UR6][R4.64+0x10] ;  /* 0x00001006041d8981 */ /* 0x000f28000c2e1900 */
[----:B------:R-:W4:Y:S04]  /*0790*/  @!P0 LDG.E.EL R13, desc[UR6][R4.64+0x18] ;  /* 0x00001806040d8981 */ /* 0x000f28000c2e1900 */
[----:B------:R-:W4:Y:S04]  /*07a0*/  @!P0 LDG.E.EL R11, desc[UR6][R4.64+0x18] ;  /* 0x00001806040b8981 */ /* 0x000f28000c2e1900 */
[----:B------:R1:W4:Y:S01]  /*07b0*/  @!P0 LDG.E.EL R9, desc[UR6][R4.64+0x1c] ;  /* 0x00001c0604098981 */ /* 0x000322000c2e1900 */
[----:B------:R-:W-:-:S04]  /*07c0*/  LOP3.LUT R18, R28, 0xff, RZ, 0xc0, !PT ;  /* 0x000000ff1c127812 */ /* 0x000fc800078ec0ff */
[----:B------:R-:W-:-:S04]  /*07d0*/  LOP3.LUT R33, R18, 0x100, RZ, 0xfc, !PT ;  /* 0x0000010012217812 */ /* 0x000fc800078efcff */
[----:B------:R-:W-:Y:S02]  /*07e0*/  SHF.R.U32.HI R33, RZ, 0x3, R33 ;  /* 0x00000003ff217819 */ /* 0x000fe40000011621 */
[C---:B------:R-:W-:Y:S02]  /*07f0*/  LOP3.LUT R36, R18.reuse, 0x300, RZ, 0xfc, !PT ;  /* 0x0000030012247812 */ /* 0x040fe400078efcff */
[----:B------:R-:W-:Y:S02]  /*0800*/  LOP3.LUT R33, R33, 0x3c, RZ, 0xc0, !PT ;  /* 0x0000003c21217812 */ /* 0x000fe400078ec0ff */
[----:B------:R-:W-:Y:S02]  /*0810*/  LOP3.LUT R35, R18, 0x200, RZ, 0xfc, !PT ;  /* 0x0000020012237812 */ /* 0x000fe400078efcff */
[----:B------:R-:W-:Y:S01]  /*0820*/  SHF.R.U32.HI R36, RZ, 0x3, R36 ;  /* 0x00000003ff247819 */ /* 0x000fe20000011624 */
[----:B------:R-:W-:Y:S01]  /*0830*/  VIADD R33, R33, UR4 ;  /* 0x0000000421217c36 */ /* 0x000fe20008000000 */
[----:B------:R-:W-:-:S02]  /*0840*/  SHF.R.U32.HI R35, RZ, 0x3, R35 ;  /* 0x00000003ff237819 */ /* 0x000fc40000011623 */
[----:B-1----:R-:W-:Y:S01]  /*0850*/  LOP3.LUT R4, R36, 0x7c, RZ, 0xc0, !PT ;  /* 0x0000007c24047812 */ /* 0x002fe200078ec0ff */
[----:B------:R-:W-:Y:S01]  /*0860*/  IMAD R36, R18, 0x4, R33 ;  /* 0x0000000412247824 */ /* 0x000fe200078e0221 */
[----:B------:R-:W-:-:S03]  /*0870*/  LOP3.LUT R35, R35, 0x5c, RZ, 0xc0, !PT ;  /* 0x0000005c23237812 */ /* 0x000fc600078ec0ff */
[----:B------:R-:W-:Y:S01]  /*0880*/  VIADD R33, R4, UR4 ;  /* 0x0000000404217c36 */ /* 0x000fe20008000000 */
[----:B------:R-:W1:Y:S01]  /*0890*/  LDS R5, [R36+0x400] ;  /* 0x0004000024057984 */ /* 0x000e620000000800 */
[----:B------:R-:W-:Y:S02]  /*08a0*/  VIADD R35, R35, UR4 ;  /* 0x0000000423237c36 */ /* 0x000fe40008000000 */
[C---:B------:R-:W-:Y:S02]  /*08b0*/  IMAD R33, R18.reuse, 0x4, R33 ;  /* 0x0000000412217824 */ /* 0x040fe400078e0221 */
[----:B------:R-:W-:-:S04]  /*08c0*/  IMAD R35, R18, 0x4, R35 ;  /* 0x0000000412237824 */ /* 0x000fc800078e0223 */
[----:B------:R-:W-:Y:S04]  /*08d0*/  LDS R33, [R33+0xc00] ;  /* 0x000c000021217984 */ /* 0x000fe80000000800 */
[----:B------:R-:W1:Y:S01]  /*08e0*/  LDS R35, [R35+0x800] ;  /* 0x0008000023237984 */ /* 0x000e620000000800 */
[----:B------:R-:W-:-:S04]  /*08f0*/  SHF.R.U32.HI R31, RZ, 0x3, R28 ;  /* 0x00000003ff1f7819 */ /* 0x000fc8000001161c */
[----:B------:R-:W-:-:S05]  /*0900*/  LOP3.LUT R31, R31, 0x1c, RZ, 0xc0, !PT ;  /* 0x0000001c1f1f7812 */ /* 0x000fca00078ec0ff */
[----:B------:R-:W-:-:S04]  /*0910*/  VIADD R31, R31, UR4 ;  /* 0x000000041f1f7c36 */ /* 0x000fc80008000000 */
[----:B------:R-:W-:-:S05]  /*0920*/  IMAD R31, R18, 0x4, R31 ;  /* 0x00000004121f7824 */ /* 0x000fca00078e021f */
[----:B------:R1:W-:Y:S02]  /*0930*/  LDS R4, [R31] ;  /* 0x000000001f047984 */ /* 0x0003e40000000800 */
[----:B-1----:R-:W-:-:S04]  /*0940*/  LOP3.LUT R31, R18, 0x400, RZ, 0xfc, !PT ;  /* 0x00000400121f7812 */ /* 0x002fc800078efcff */
[----:B------:R-:W-:-:S04]  /*0950*/  SHF.R.U32.HI R31, RZ, 0x3, R31 ;  /* 0x00000003ff1f7819 */ /* 0x000fc8000001161f */
[----:B------:R-:W-:-:S05]  /*0960*/  LOP3.LUT R31, R31, 0x9c, RZ, 0xc0, !PT ;  /* 0x0000009c1f1f7812 */ /* 0x000fca00078ec0ff */
[----:B------:R-:W-:-:S04]  /*0970*/  VIADD R31, R31, UR4 ;  /* 0x000000041f1f7c36 */ /* 0x000fc80008000000 */
[----:B------:R-:W-:-:S06]  /*0980*/  IMAD R31, R18, 0x4, R31 ;  /* 0x00000004121f7824 */ /* 0x000fcc00078e021f */
[----:B------:R-:W1:Y:S01]  /*0990*/  LDS R31, [R31+0x1000] ;  /* 0x001000001f1f7984 */ /* 0x000e620000000800 */
[----:B--2---:R-:W-:-:S05]  /*09a0*/  SEL R6, R6, RZ, !P0 ;  /* 0x000000ff06067207 */ /* 0x004fca0004000000 */
[----:B------:R-:W-:Y:S01]  /*09b0*/  FADD R5, R5, R6 ;  /* 0x0000000605057221 */ /* 0x000fe20000000000 */
[----:B---3--:R-:W-:Y:S02]  /*09c0*/  SEL R6, R8, RZ, !P0 ;  /* 0x000000ff08067207 */ /* 0x008fe40004000000 */
[----:B------:R-:W-:Y:S02]  /*09d0*/  SEL R8, R32, RZ, !P0 ;  /* 0x000000ff20087207 */ /* 0x000fe40004000000 */
[C---:B------:R-:W-:Y:S01]  /*09e0*/  LOP3.LUT R32, R18.reuse, 0x500, RZ, 0xfc, !PT ;  /* 0x0000050012207812 */ /* 0x040fe200078efcff */
[----:B0-----:R-:W-:Y:S02]  /*09f0*/  FADD R6, R35, R6 ;  /* 0x0000000623067221 */ /* 0x001fe40000000000 */
[----:B------:R-:W-:Y:S01]  /*0a00*/  FADD R8, R33, R8 ;  /* 0x0000000821087221 */ /* 0x000fe20000000000 */
[----:B------:R-:W-:Y:S02]  /*0a10*/  SHF.R.U32.HI R32, RZ, 0x3, R32 ;  /* 0x00000003ff207819 */ /* 0x000fe40000011620 */
[----:B------:R-:W-:-:S02]  /*0a20*/  LOP3.LUT R33, R18, 0x600, RZ, 0xfc, !PT ;  /* 0x0000060012217812 */ /* 0x000fc400078efcff */
[----:B------:R-:W-:Y:S02]  /*0a30*/  LOP3.LUT R35, R18, 0x700, RZ, 0xfc, !PT ;  /* 0x0000070012237812 */ /* 0x000fe400078efcff */
[----:B------:R-:W-:Y:S02]  /*0a40*/  LOP3.LUT R32, R32, 0xbc, RZ, 0xc0, !PT ;  /* 0x000000bc20207812 */ /* 0x000fe400078ec0ff */
[----:B------:R-:W-:Y:S02]  /*0a50*/  SEL R37, R34, RZ, !P0 ;  /* 0x000000ff22257207 */ /* 0x000fe40004000000 */
[----:B------:R-:W-:Y:S02]  /*0a60*/  SHF.R.U32.HI R34, RZ, 0x3, R33 ;  /* 0x00000003ff227819 */ /* 0x000fe40000011621 */
[----:B------:R-:W-:Y:S01]  /*0a70*/  SHF.R.U32.HI R35, RZ, 0x3, R35 ;  /* 0x00000003ff237819 */ /* 0x000fe20000011623 */
[----:B------:R-:W-:Y:S01]  /*0a80*/  VIADD R33, R32, UR4 ;  /* 0x0000000420217c36 */ /* 0x000fe20008000000 */
[----:B------:R-:W-:-:S02]  /*0a90*/  LOP3.LUT R34, R34, 0xdc, RZ, 0xc0, !PT ;  /* 0x000000dc22227812 */ /* 0x000fc400078ec0ff */
[----:B------:R-:W-:Y:S01]  /*0aa0*/  LOP3.LUT R35, R35, 0xfc, RZ, 0xc0, !PT ;  /* 0x000000fc23237812 */ /* 0x000fe200078ec0ff */
[----:B------:R-:W-:Y:S02]  /*0ab0*/  IMAD R32, R18, 0x4, R33 ;  /* 0x0000000412207824 */ /* 0x000fe400078e0221 */
[----:B------:R-:W-:Y:S02]  /*0ac0*/  VIADD R33, R34, UR4 ;  /* 0x0000000422217c36 */ /* 0x000fe40008000000 */
[----:B------:R-:W-:Y:S02]  /*0ad0*/  VIADD R35, R35, UR4 ;  /* 0x0000000423237c36 */ /* 0x000fe40008000000 */
[----:B------:R-:W0:Y:S01]  /*0ae0*/  LDS R32, [R32+0x1400] ;  /* 0x0014000020207984 */ /* 0x000e220000000800 */
[C---:B------:R-:W-:Y:S02]  /*0af0*/  IMAD R34, R18.reuse, 0x4, R33 ;  /* 0x0000000412227824 */ /* 0x040fe400078e0221 */
[----:B------:R-:W-:-:S04]  /*0b00*/  IMAD R33, R18, 0x4, R35 ;  /* 0x0000000412217824 */ /* 0x000fc800078e0223 */
[----:B------:R-:W-:Y:S04]  /*0b10*/  LDS R34, [R34+0x1800] ;  /* 0x0018000022227984 */ /* 0x000fe80000000800 */
[----:B------:R-:W2:Y:S01]  /*0b20*/  LDS R33, [R33+0x1c00] ;  /* 0x001c000021217984 */ /* 0x000ea20000000800 */
[----:B-----5:R-:W-:Y:S02]  /*0b30*/  SEL R10, R10, RZ, !P0 ;  /* 0x000000ff0a0a7207 */ /* 0x020fe40004000000 */
[----:B----4-:R-:W-:-:S03]  /*0b40*/  SEL R35, R12, RZ, !P0 ;  /* 0x000000ff0c237207 */ /* 0x010fc60004000000 */
[----:B-1----:R-:W-:Y:S01]  /*0b50*/  FADD R12, R31, R10 ;  /* 0x0000000a1f0c7221 */ /* 0x002fe20000000000 */
[----:B------:R-:W-:-:S04]  /*0b60*/  LOP3.LUT R31, R18, 0x800, RZ, 0xfc, !PT ;  /* 0x00000800121f7812 */ /* 0x000fc800078efcff */
[----:B------:R-:W-:-:S04]  /*0b70*/  SHF.R.U32.HI R31, RZ, 0x3, R31 ;  /* 0x00000003ff1f7819 */ /* 0x000fc8000001161f */
[----:B------:R-:W-:Y:S01]  /*0b80*/  LOP3.LUT R31, R31, 0x11c, RZ, 0xc0, !PT ;  /* 0x0000011c1f1f7812 */ /* 0x000fe200078ec0ff */
[----:B0-----:R-:W-:Y:S01]  /*0b90*/  FADD R10, R32, R35 ;  /* 0x00000023200a7221 */ /* 0x001fe20000000000 */
[----:B------:R-:W-:Y:S02]  /*0ba0*/  SEL R35, R14, RZ, !P0 ;  /* 0x000000ff0e237207 */ /* 0x000fe40004000000 */
[----:B------:R-:W-:Y:S02]  /*0bb0*/  SEL R14, R16, RZ, !P0 ;  /* 0x000000ff100e7207 */ /* 0x000fe40004000000 */
[----:B------:R-:W-:-:S04]  /*0bc0*/  LOP3.LUT R32, R18, 0x900, RZ, 0xfc, !PT ;  /* 0x0000090012207812 */ /* 0x000fc800078efcff */
[----:B------:R-:W-:Y:S01]  /*0bd0*/  SHF.R.U32.HI R32, RZ, 0x3, R32 ;  /* 0x00000003ff207819 */ /* 0x000fe20000011620 */
[----:B--2---:R-:W-:Y:S01]  /*0be0*/  FADD R14, R33, R14 ;  /* 0x0000000e210e7221 */ /* 0x004fe20000000000 */
[----:B------:R-:W-:Y:S01]  /*0bf0*/  LOP3.LUT R33, R18, 0xa00, RZ, 0xfc, !PT ;  /* 0x00000a0012217812 */ /* 0x000fe200078efcff */
[----:B------:R-:W-:Y:S01]  /*0c00*/  FADD R16, R34, R35 ;  /* 0x0000002322107221 */ /* 0x000fe20000000000 */
[----:B------:R-:W-:Y:S02]  /*0c10*/  LOP3.LUT R32, R32, 0x13c, RZ, 0xc0, !PT ;  /* 0x0000013c20207812 */ /* 0x000fe400078ec0ff */
[----:B------:R-:W-:Y:S02]  /*0c20*/  LOP3.LUT R34, R18, 0xb00, RZ, 0xfc, !PT ;  /* 0x00000b0012227812 */ /* 0x000fe400078efcff */
[----:B------:R-:W-:Y:S01]  /*0c30*/  SHF.R.U32.HI R33, RZ, 0x3, R33 ;  /* 0x00000003ff217819 */ /* 0x000fe20000011621 */
[----:B------:R-:W-:Y:S01]  /*0c40*/  VIADD R35, R32, UR4 ;  /* 0x0000000420237c36 */ /* 0x000fe20008000000 */
[----:B------:R-:W-:Y:S01]  /*0c50*/  SHF.R.U32.HI R34, RZ, 0x3, R34 ;  /* 0x00000003ff227819 */ /* 0x000fe20000011622 */
[----:B------:R-:W-:Y:S01]  /*0c60*/  VIADD R31, R31, UR4 ;  /* 0x000000041f1f7c36 */ /* 0x000fe20008000000 */
[----:B------:R-:W-:-:S02]  /*0c70*/  LOP3.LUT R32, R33, 0x15c, RZ, 0xc0, !PT ;  /* 0x0000015c21207812 */ /* 0x000fc400078ec0ff */
[----:B------:R-:W-:Y:S01]  /*0c80*/  LOP3.LUT R34, R34, 0x17c, RZ, 0xc0, !PT ;  /* 0x0000017c22227812 */ /* 0x000fe200078ec0ff */
[----:B------:R-:W-:Y:S02]  /*0c90*/  IMAD R33, R18, 0x4, R31 ;  /* 0x0000000412217824 */ /* 0x000fe400078e021f */
[----:B------:R-:W-:Y:S02]  /*0ca0*/  VIADD R31, R32, UR4 ;  /* 0x00000004201f7c36 */ /* 0x000fe40008000000 */
[----:B------:R-:W-:Y:S01]  /*0cb0*/  FADD R4, R4, R37 ;  /* 0x0000002504047221 */ /* 0x000fe20000000000 */
[----:B------:R-:W-:Y:S02]  /*0cc0*/  VIADD R36, R34, UR4 ;  /* 0x0000000422247c36 */ /* 0x000fe40008000000 */
[C---:B------:R-:W-:Y:S01]  /*0cd0*/  IMAD R37, R18.reuse, 0x4, R31 ;  /* 0x0000000412257824 */ /* 0x040fe200078e021f */
[----:B------:R-:W0:Y:S01]  /*0ce0*/  LDS R34, [R33+0x2000] ;  /* 0x0020000021227984 */ /* 0x000e220000000800 */
[----:B------:R-:W-:-:S03]  /*0cf0*/  IMAD R36, R18, 0x4, R36 ;  /* 0x0000000412247824 */ /* 0x000fc600078e0224 */
[----:B------:R-:W1:Y:S01]  /*0d00*/  LDS R31, [R37+0x2800] ;  /* 0x00280000251f7984 */ /* 0x000e620000000800 */
[----:B------:R-:W-:-:S03]  /*0d10*/  IMAD R35, R18, 0x4, R35 ;  /* 0x0000000412237824 */ /* 0x000fc600078e0223 */
[----:B------:R-:W2:Y:S04]  /*0d20*/  LDS R36, [R36+0x2c00] ;  /* 0x002c000024247984 */ /* 0x000ea80000000800 */
[----:B------:R-:W3:Y:S01]  /*0d30*/  LDS R32, [R35+0x2400] ;  /* 0x0024000023207984 */ /* 0x000ee20000000800 */
[----:B------:R-:W-:Y:S02]  /*0d40*/  SEL R15, R15, RZ, !P0 ;  /* 0x000000ff0f0f7207 */ /* 0x000fe40004000000 */
[----:B------:R-:W-:Y:S02]  /*0d50*/  SEL R19, R19, RZ, !P0 ;  /* 0x000000ff13137207 */ /* 0x000fe40004000000 */
[----:B------:R-:W-:Y:S02]  /*0d60*/  SEL R17, R17, RZ, !P0 ;  /* 0x000000ff11117207 */ /* 0x000fe40004000000 */
[----:B------:R-:W-:Y:S01]  /*0d70*/  SEL R29, R29, RZ, !P0 ;  /* 0x000000ff1d1d7207 */ /* 0x000fe20004000000 */
[----:B0-----:R-:W-:Y:S01]  /*0d80*/  FADD R34, R34, R19 ;  /* 0x0000001322227221 */ /* 0x001fe20000000000 */
[C---:B------:R-:W-:Y:S01]  /*0d90*/  LOP3.LUT R19, R18.reuse, 0xd00, RZ, 0xfc, !PT ;  /* 0x00000d0012137812 */ /* 0x040fe200078efcff */
[----:B-1----:R-:W-:Y:S01]  /*0da0*/  FADD R31, R31, R15 ;  /* 0x0000000f1f1f7221 */ /* 0x002fe20000000000 */
[----:B------:R-:W-:Y:S01]  /*0db0*/  LOP3.LUT R15, R18, 0xc00, RZ, 0xfc, !PT ;  /* 0x00000c00120f7812 */ /* 0x000fe200078efcff */
[----:B--2---:R-:W-:-:S03]  /*0dc0*/  FADD R36, R36, R17 ;  /* 0x0000001124247221 */ /* 0x004fc60000000000 */
[----:B------:R-:W-:Y:S02]  /*0dd0*/  SHF.R.U32.HI R17, RZ, 0x3, R15 ;  /* 0x00000003ff117819 */ /* 0x000fe4000001160f */
[----:B------:R-:W-:Y:S02]  /*0de0*/  SHF.R.U32.HI R15, RZ, 0x3, R19 ;  /* 0x00000003ff0f7819 */ /* 0x000fe40000011613 */
[----:B------:R-:W-:Y:S01]  /*0df0*/  LOP3.LUT R19, R18, 0xe00, RZ, 0xfc, !PT ;  /* 0x00000e0012137812 */ /* 0x000fe200078efcff */
[----:B---3--:R-:W-:Y:S01]  /*0e00*/  FADD R32, R32, R29 ;  /* 0x0000001d20207221 */ /* 0x008fe20000000000 */
[----:B------:R-:W-:Y:S02]  /*0e10*/  LOP3.LUT R17, R17, 0x19c, RZ, 0xc0, !PT ;  /* 0x0000019c11117812 */ /* 0x000fe400078ec0ff */
[----:B------:R-:W-:Y:S02]  /*0e20*/  SHF.R.U32.HI R19, RZ, 0x3, R19 ;  /* 0x00000003ff137819 */ /* 0x000fe40000011613 */
[----:B------:R-:W-:-:S02]  /*0e30*/  LOP3.LUT R29, R18, 0xf00, RZ, 0xfc, !PT ;  /* 0x00000f00121d7812 */ /* 0x000fc400078efcff */
[----:B------:R-:W-:Y:S01]  /*0e40*/  LOP3.LUT R15, R15, 0x1bc, RZ, 0xc0, !PT ;  /* 0x000001bc0f0f7812 */ /* 0x000fe200078ec0ff */
[----:B------:R-:W-:Y:S01]  /*0e50*/  VIADD R17, R17, UR4 ;  /* 0x0000000411117c36 */ /* 0x000fe20008000000 */
[----:B------:R-:W-:Y:S02]  /*0e60*/  LOP3.LUT R19, R19, 0x1dc, RZ, 0xc0, !PT ;  /* 0x000001dc13137812 */ /* 0x000fe400078ec0ff */
[----:B------:R-:W-:Y:S01]  /*0e70*/  SHF.R.U32.HI R29, RZ, 0x3, R29 ;  /* 0x00000003ff1d7819 */ /* 0x000fe2000001161d */
[----:B------:R-:W-:Y:S02]  /*0e80*/  VIADD R15, R15, UR4 ;  /* 0x000000040f0f7c36 */ /* 0x000fe40008000000 */
[C---:B------:R-:W-:Y:S01]  /*0e90*/  IMAD R17, R18.reuse, 0x4, R17 ;  /* 0x0000000412117824 */ /* 0x040fe200078e0211 */
[----:B------:R-:W-:Y:S01]  /*0ea0*/  LOP3.LUT R29, R29, 0x1fc, RZ, 0xc0, !PT ;  /* 0x000001fc1d1d7812 */ /* 0x000fe200078ec0ff */
[----:B------:R-:W-:Y:S02]  /*0eb0*/  VIADD R19, R19, UR4 ;  /* 0x0000000413137c36 */ /* 0x000fe40008000000 */
[C---:B------:R-:W-:Y:S01]  /*0ec0*/  IMAD R35, R18.reuse, 0x4, R15 ;  /* 0x0000000412237824 */ /* 0x040fe200078e020f */
[----:B------:R-:W0:Y:S01]  /*0ed0*/  LDS R33, [R17+0x3000] ;  /* 0x0030000011217984 */ /* 0x000e220000000800 */
[----:B------:R-:W-:-:S02]  /*0ee0*/  IMAD R15, R18, 0x4, R19 ;  /* 0x00000004120f7824 */ /* 0x000fc400078e0213 */
[----:B------:R-:W-:Y:S01]  /*0ef0*/  FADD R19, R4, R5 ;  /* 0x0000000504137221 */ /* 0x000fe20000000000 */
[----:B------:R-:W-:Y:S01]  /*0f00*/  VIADD R29, R29, UR4 ;  /* 0x000000041d1d7c36 */ /* 0x000fe20008000000 */
[----:B------:R-:W1:Y:S02]  /*0f10*/  LDS R35, [R35+0x3400] ;  /* 0x0034000023237984 */ /* 0x000e640000000800 */
[----:B------:R-:W-:Y:S01]  /*0f20*/  FADD R19, R6, R19 ;  /* 0x0000001306137221 */ /* 0x000fe20000000000 */
[----:B------:R-:W-:Y:S01]  /*0f30*/  IMAD R18, R18, 0x4, R29 ;  /* 0x0000000412127824 */ /* 0x000fe200078e021d */
[----:B------:R-:W2:Y:S02]  /*0f40*/  LDS R15, [R15+0x3800] ;  /* 0x003800000f0f7984 */ /* 0x000ea40000000800 */
[----:B------:R-:W-:-:S03]  /*0f50*/  FADD R19, R8, R19 ;  /* 0x0000001308137221 */ /* 0x000fc60000000000 */
[----:B------:R-:W3:Y:S01]  /*0f60*/  LDS R18, [R18+0x3c00] ;  /* 0x003c000012127984 */ /* 0x000ee20000000800 */
[----:B------:R-:W-:-:S04]  /*0f70*/  FADD R19, R12, R19 ;  /* 0x000000130c137221 */ /* 0x000fc80000000000 */
[----:B------:R-:W-:-:S04]  /*0f80*/  FADD R19, R10, R19 ;  /* 0x000000130a137221 */ /* 0x000fc80000000000 */
[----:B------:R-:W-:-:S04]  /*0f90*/  FADD R19, R16, R19 ;  /* 0x0000001310137221 */ /* 0x000fc80000000000 */
[----:B------:R-:W-:-:S04]  /*0fa0*/  FADD R19, R14, R19 ;  /* 0x000000130e137221 */ /* 0x000fc80000000000 */
[----:B------:R-:W-:Y:S01]  /*0fb0*/  FADD R19, R34, R19 ;  /* 0x0000001322137221 */ /* 0x000fe20000000000 */
[----:B------:R-:W-:-:S03]  /*0fc0*/  SEL R13, R13, RZ, !P0 ;  /* 0x000000ff0d0d7207 */ /* 0x000fc60004000000 */
[----:B------:R-:W-:Y:S01]  /*0fd0*/  FADD R19, R32, R19 ;  /* 0x0000001320137221 */ /* 0x000fe20000000000 */
[----:B------:R-:W-:-:S03]  /*0fe0*/  SEL R11, R11, RZ, !P0 ;  /* 0x000000ff0b0b7207 */ /* 0x000fc60004000000 */
[----:B------:R-:W-:Y:S01]  /*0ff0*/  FADD R19, R31, R19 ;  /* 0x000000131f137221 */ /* 0x000fe20000000000 */
[----:B0-----:R-:W-:-:S03]  /*1000*/  FADD R33, R33, R13 ;  /* 0x0000000d21217221 */ /* 0x001fc60000000000 */
[----:B------:R-:W-:Y:S01]  /*1010*/  FADD R19, R36, R19 ;  /* 0x0000001324137221 */ /* 0x000fe20000000000 */
[----:B------:R-:W-:Y:S01]  /*1020*/  SEL R7, R7, RZ, !P0 ;  /* 0x000000ff07077207 */ /* 0x000fe20004000000 */
[----:B-1----:R-:W-:Y:S02]  /*1030*/  FADD R35, R35, R11 ;  /* 0x0000000b23237221 */ /* 0x002fe40000000000 */
[----:B------:R-:W-:Y:S01]  /*1040*/  FADD R19, R33, R19 ;  /* 0x0000001321137221 */ /* 0x000fe20000000000 */
[----:B------:R-:W-:Y:S01]  /*1050*/  SEL R9, R9, RZ, !P0 ;  /* 0x000000ff09097207 */ /* 0x000fe20004000000 */
[----:B--2---:R-:W-:Y:S02]  /*1060*/  FADD R37, R15, R7 ;  /* 0x000000070f257221 */ /* 0x004fe40000000000 */
[----:B------:R-:W-:Y:S02]  /*1070*/  FADD R19, R35, R19 ;  /* 0x0000001323137221 */ /* 0x000fe40000000000 */
[----:B---3--:R-:W-:Y:S01]  /*1080*/  FADD R18, R18, R9 ;  /* 0x0000000912127221 */ /* 0x008fe20000000000 */
[----:B------:R-:W-:Y:S01]  /*1090*/  LOP3.LUT R9, R28, 0x1f, RZ, 0xc0, !PT ;  /* 0x0000001f1c097812 */ /* 0x000fe200078ec0ff */
[----:B------:R-:W-:Y:S01]  /*10a0*/  FADD R19, R37, R19 ;  /* 0x0000001325137221 */ /* 0x000fe20000000000 */
[----:B------:R-:W-:-:S03]  /*10b0*/  IMAD.SHL.U32 R7, R0, 0x4, RZ ;  /* 0x0000000400077824 */ /* 0x000fc600078e00ff */
[----:B------:R-:W-:Y:S01]  /*10c0*/  IMAD.SHL.U32 R9, R9, 0x20, RZ ;  /* 0x0000002009097824 */ /* 0x000fe200078e00ff */
[----:B------:R-:W-:Y:S01]  /*10d0*/  BAR.SYNC.DEFER_BLOCKING 0x0 ;  /* 0x0000000000007b1d */ /* 0x000fe20000010000 */
[----:B------:R-:W-:-:S03]  /*10e0*/  FADD R19, R18, R19 ;  /* 0x0000001312137221 */ /* 0x000fc60000000000 */
[----:B------:R-:W-:Y:S02]  /*10f0*/  LOP3.LUT R7, R9, R7, RZ, 0xfc, !PT ;  /* 0x0000000709077212 */ /* 0x000fe400078efcff */
[----:B------:R-:W-:Y:S02]  /*1100*/  SEL R19, R19, RZ, !P0 ;  /* 0x000000ff13137207 */ /* 0x000fe40004000000 */
[----:B------:R-:W-:-:S03]  /*1110*/  ISETP.GE.AND P6, PT, R28, 0x100, PT ;  /* 0x000001001c00780c */ /* 0x000fc60003fc6270 */
[----:B------:R-:W-:Y:S01]  /*1120*/  STS [R7+UR4], R19 ;  /* 0x0000001307007988 */ /* 0x000fe20008000804 */
[----:B------:R-:W-:Y:S01]  /*1130*/  IMAD.SHL.U32 R11, R28, 0x4, RZ ;  /* 0x000000041c0b7824 */ /* 0x000fe200078e00ff */
[----:B------:R-:W-:Y:S08]  /*1140*/  BAR.SYNC.DEFER_BLOCKING 0x0 ;  /* 0x0000000000007b1d */ /* 0x000ff00000010000 */
[----:B------:R-:W0:Y:S04]  /*1150*/  @!P6 LDS R30, [R11+UR4] ;  /* 0x000000040b1ee984 */ /* 0x000e280008000800 */
[----:B0-----:R-:W0:Y:S02]  /*1160*/  SHFL.BFLY PT, R13, R30, 0x4, 0x1f ;  /* 0x0c801f001e0d7f89 */ /* 0x001e2400000e0000 */
[----:B0-----:R-:W-:-:S05]  /*1170*/  FADD R13, R30, R13 ;  /* 0x0000000d1e0d7221 */ /* 0x001fca0000000000 */
[----:B------:R-:W0:Y:S01]  /*1180*/  SHFL.BFLY PT, R15, R13, 0x2, 0x1f ;  /* 0x0c401f000d0f7f89 */ /* 0x000e2200000e0000 */
[----:B------:R-:W-:Y:S01]  /*1190*/  LOP3.LUT P1, RZ, R28, 0x7, RZ, 0xc0, !PT ;  /* 0x000000071cff7812 */ /* 0x000fe2000782c0ff */
[----:B0-----:R-:W-:-:S05]  /*11a0*/  FADD R15, R13, R15 ;  /* 0x0000000f0d0f7221 */ /* 0x001fca0000000000 */
[----:B------:R-:W0:Y:S01]  /*11b0*/  SHFL.BFLY PT, R17, R15, 0x1, 0x1f ;  /* 0x0c201f000f117f89 */ /* 0x000e2200000e0000 */
[----:B------:R-:W-:Y:S01]  /*11c0*/  ISETP.LT.AND P1, PT, R28, 0x100, !P1 ;  /* 0x000001001c00780c */ /* 0x000fe20004f21270 */
[----:B0-----:R-:W-:-:S12]  /*11d0*/  FADD R17, R15, R17 ;  /* 0x000000110f117221 */ /* 0x001fd80000000000 */
[----:B------:R-:W-:Y:S01]  /*11e0*/  @P1 STS [R11+UR4], R17 ;  /* 0x000000110b001988 */ /* 0x000fe20008000804 */
[----:B------:R-:W-:Y:S06]  /*11f0*/  BAR.SYNC.DEFER_BLOCKING 0x0 ;  /* 0x0000000000007b1d */ /* 0x000fec0000010000 */
[----:B------:R-:W0:Y:S02]  /*1200*/  LDS R29, [R9+UR4] ;  /* 0x00000004091d7984 */ /* 0x000e240008000800 */
[----:B0-----:R-:W-:-:S04]  /*1210*/  FMUL R29, R29, 0.0078125 ;  /* 0x3c0000001d1d7820 */ /* 0x001fc80000400000 */
[--C-:B------:R-:W-:Y:S01]  /*1220*/  FADD R19, R5, -R29.reuse ;  /* 0x8000001d05137221 */ /* 0x100fe20000000000 */
[----:B------:R-:W-:-:S03]  /*1230*/  FADD R13, R4, -R29 ;  /* 0x8000001d040d7221 */ /* 0x000fc60000000000 */
[----:B------:R-:W-:-:S04]  /*1240*/  FMUL R30, R19, R19 ;  /* 0x00000013131e7220 */ /* 0x000fc80000400000 */
[----:B------:R-:W-:Y:S01]  /*1250*/  FFMA R30, R13, R13, R30 ;  /* 0x0000000d0d1e7223 */ /* 0x000fe2000000001e */
[----:B------:R-:W-:-:S04]  /*1260*/  FADD R13, R6, -R29 ;  /* 0x8000001d060d7221 */ /* 0x000fc80000000000 */
[----:B------:R-:W-:Y:S01]  /*1270*/  FFMA R30, R13, R13, R30 ;  /* 0x0000000d0d1e7223 */ /* 0x000fe2000000001e */
[--C-:B------:R-:W-:Y:S01]  /*1280*/  FADD R13, R8, -R29.reuse ;  /* 0x8000001d080d7221 */ /* 0x100fe20000000000 */
[----:B------:R-:W-:-:S03]  /*1290*/  FADD R11, R12, -R29 ;  /* 0x8000001d0c0b7221 */ /* 0x000fc60000000000 */
[----:B------:R-:W-:Y:S01]  /*12a0*/  FFMA R30, R13, R13, R30 ;  /* 0x0000000d0d1e7223 */ /* 0x000fe2000000001e */
[----:B------:R-:W-:-:S03]  /*12b0*/  FADD R9, R10, -R29 ;  /* 0x8000001d0a097221 */ /* 0x000fc60000000000 */
[----:B------:R-:W-:-:S04]  /*12c0*/  FFMA R30, R11, R11, R30 ;  /* 0x0000000b0b1e7223 */ /* 0x000fc8000000001e */
[----:B------:R-:W-:Y:S01]  /*12d0*/  FFMA R30, R9, R9, R30 ;  /* 0x00000009091e7223 */ /* 0x000fe2000000001e */
[----:B------:R-:W-:-:S04]  /*12e0*/  FADD R9, R16, -R29 ;  /* 0x8000001d10097221 */ /* 0x000fc80000000000 */
        /* <DEDUP_REMOVED lines=18> */
[----:B------:R-:W-:-:S05]  /*1410*/  FFMA R30, R9, R9, R30 ;  /* 0x00000009091e7223 */ /* 0x000fca000000001e */
[----:B------:R-:W-:Y:S01]  /*1420*/  SEL R30, R30, RZ, !P0 ;  /* 0x000000ff1e1e7207 */ /* 0x000fe20004000000 */
[----:B------:R-:W-:Y:S01]  /*1430*/  BAR.SYNC.DEFER_BLOCKING 0x0 ;  /* 0x0000000000007b1d */ /* 0x000fe20000010000 */
[----:B------:R-:W-:-:S05]  /*1440*/  IMAD.SHL.U32 R9, R28, 0x4, RZ ;  /* 0x000000041c097824 */ /* 0x000fca00078e00ff */
[----:B------:R-:W-:Y:S02]  /*1450*/  STS [R7+UR4], R30 ;  /* 0x0000001e07007988 */ /* 0x000fe40008000804 */
[----:B------:R-:W-:Y:S06]  /*1460*/  BAR.SYNC.DEFER_BLOCKING 0x0 ;  /* 0x0000000000007b1d */ /* 0x000fec0000010000 */
[----:B------:R-:W0:Y:S04]  /*1470*/  @!P6 LDS R27, [R9+UR4] ;  /* 0x00000004091be984 */ /* 0x000e280008000800 */
[----:B0-----:R-:W0:Y:S02]  /*1480*/  SHFL.BFLY PT, R11, R27, 0x4, 0x1f ;  /* 0x0c801f001b0b7f89 */ /* 0x001e2400000e0000 */
[----:B0-----:R-:W-:-:S05]  /*1490*/  FADD R11, R27, R11 ;  /* 0x0000000b1b0b7221 */ /* 0x001fca0000000000 */
[----:B------:R-:W0:Y:S02]  /*14a0*/  SHFL.BFLY PT, R13, R11, 0x2, 0x1f ;  /* 0x0c401f000b0d7f89 */ /* 0x000e2400000e0000 */
[----:B0-----:R-:W-:-:S05]  /*14b0*/  FADD R13, R11, R13 ;  /* 0x0000000d0b0d7221 */ /* 0x001fca0000000000 */
[----:B------:R-:W0:Y:S01]  /*14c0*/  SHFL.BFLY PT, R15, R13, 0x1, 0x1f ;  /* 0x0c201f000d0f7f89 */ /* 0x000e2200000e0000 */
[----:B------:R-:W-:Y:S01]  /*14d0*/  LOP3.LUT R27, R28, 0x1f, RZ, 0xc0, !PT ;  /* 0x0000001f1c1b7812 */ /* 0x000fe200078ec0ff */
[----:B0-----:R-:W-:-:S05]  /*14e0*/  FADD R15, R13, R15 ;  /* 0x0000000f0d0f7221 */ /* 0x001fca0000000000 */
[----:B------:R-:W-:Y:S01]  /*14f0*/  @P1 STS [R9+UR4], R15 ;  /* 0x0000000f09001988 */ /* 0x000fe20008000804 */
[----:B------:R-:W-:Y:S01]  /*1500*/  IMAD.SHL.U32 R27, R27, 0x20, RZ ;  /* 0x000000201b1b7824 */ /* 0x000fe200078e00ff */
[----:B------:R-:W-:Y:S01]  /*1510*/  BAR.SYNC.DEFER_BLOCKING 0x0 ;  /* 0x0000000000007b1d */ /* 0x000fe20000010000 */
[----:B------:R-:W-:-:S05]  /*1520*/  IMAD.SHL.U32 R17, R28, 0x80, RZ ;  /* 0x000000801c117824 */ /* 0x000fca00078e00ff */
[----:B------:R-:W-:-:S04]  /*1530*/  LOP3.LUT R17, R17, 0xf80, RZ, 0xc0, !PT ;  /* 0x00000f8011117812 */ /* 0x000fc800078ec0ff */
[C---:B------:R-:W-:Y:S01]  /*1540*/  LOP3.LUT R30, R17.reuse, R0, RZ, 0xfc, !PT ;  /* 0x00000000111e7212 */ /* 0x040fe200078efcff */
[----:B------:R-:W0:Y:S01]  /*1550*/  LDS R27, [R27+UR4] ;  /* 0x000000041b1b7984 */ /* 0x000e220008000800 */
[----:B------:R-:W-:-:S05]  /*1560*/  LEA.HI R17, R17, UR4, RZ, 0x1d ;  /* 0x0000000411117c11 */ /* 0x000fca000f8fe8ff */
[----:B------:R-:W-:Y:S01]  /*1570*/  IMAD R30, R30, 0x4, R17 ;  /* 0x000000041e1e7824 */ /* 0x000fe200078e0211 */
[----:B------:R-:W-:Y:S01]  /*1580*/  BAR.SYNC.DEFER_BLOCKING 0x0 ;  /* 0x0000000000007b1d */ /* 0x000fe20000010000 */
[----:B------:R-:W-:-:S04]  /*1590*/  LOP3.LUT R17, R9, 0x3fc, RZ, 0xc0, !PT ;  /* 0x000003fc09117812 */ /* 0x000fc800078ec0ff */
[C---:B------:R-:W-:Y:S02]  /*15a0*/  LOP3.LUT R7, R17.reuse, 0x400, RZ, 0xfc, !PT ;  /* 0x0000040011077812 */ /* 0x040fe400078efcff */
[C---:B------:R-:W-:Y:S02]  /*15b0*/  LOP3.LUT R11, R17.reuse, 0x800, RZ, 0xfc, !PT ;  /* 0x00000800110b7812 */ /* 0x040fe400078efcff */
[----:B------:R-:W-:Y:S02]  /*15c0*/  LOP3.LUT R13, R17, 0xc00, RZ, 0xfc, !PT ;  /* 0x00000c00110d7812 */ /* 0x000fe400078efcff */
[----:B------:R-:W-:Y:S02]  /*15d0*/  SHF.R.U32.HI R28, RZ, 0x1, R28 ;  /* 0x00000001ff1c7819 */ /* 0x000fe4000001161c */
[----:B------:R-:W-:Y:S02]  /*15e0*/  SHF.R.U32.HI R7, RZ, 0x3, R7 ;  /* 0x00000003ff077819 */ /* 0x000fe40000011607 */
[----:B------:R-:W-:Y:S01]  /*15f0*/  SHF.R.U32.HI R11, RZ, 0x3, R11 ;  /* 0x00000003ff0b7819 */ /* 0x000fe2000001160b */
[----:B------:R-:W-:Y:S04]  /*1600*/  STS [R30], R4 ;  /* 0x000000041e007388 */ /* 0x000fe80000000800 */
[----:B------:R-:W-:Y:S04]  /*1610*/  STS [R30+0x20], R5 ;  /* 0x000020051e007388 */ /* 0x000fe80000000800 */
        /* <DEDUP_REMOVED lines=11> */
[----:B------:R1:W-:Y:S04]  /*16d0*/  STS [R30+0x1a0], R35 ;  /* 0x0001a0231e007388 */ /* 0x0003e80000000800 */
[----:B------:R-:W-:Y:S04]  /*16e0*/  STS [R30+0x1c0], R37 ;  /* 0x0001c0251e007388 */ /* 0x000fe80000000800 */
[----:B------:R-:W-:Y:S01]  /*16f0*/  STS [R30+0x1e0], R18 ;  /* 0x0001e0121e007388 */ /* 0x000fe20000000800 */
[----:B------:R-:W-:Y:S01]  /*1700*/  SHF.R.U32.HI R13, RZ, 0x3, R13 ;  /* 0x00000003ff0d7819 */ /* 0x000fe2000001160d */
[----:B-1----:R-:W1:Y:S01]  /*1710*/  LDC.64 R34, c[0x0][0x218] ;  /* 0x00008600ff227b82 */ /* 0x002e620000000a00 */
[----:B------:R-:W-:-:S02]  /*1720*/  LOP3.LUT R28, R28, 0x70, RZ, 0xc0, !PT ;  /* 0x000000701c1c7812 */ /* 0x000fc400078ec0ff */
[----:B------:R-:W-:Y:S02]  /*1730*/  LOP3.LUT R7, R7, 0xf0, RZ, 0xc0, !PT ;  /* 0x000000f007077812 */ /* 0x000fe400078ec0ff */
[----:B------:R-:W-:Y:S02]  /*1740*/  LOP3.LUT R11, R11, 0x170, RZ, 0xc0, !PT ;  /* 0x000001700b0b7812 */ /* 0x000fe400078ec0ff */
[----:B------:R-:W-:Y:S01]  /*1750*/  LOP3.LUT R13, R13, 0x1f0, RZ, 0xc0, !PT ;  /* 0x000001f00d0d7812 */ /* 0x000fe200078ec0ff */
[----:B------:R-:W-:Y:S01]  /*1760*/  VIADD R28, R28, UR4 ;  /* 0x000000041c1c7c36 */ /* 0x000fe20008000000 */
[----:B------:R-:W2:Y:S01]  /*1770*/  LDC.64 R32, c[0x0][0x228] ;  /* 0x00008a00ff207b82 */ /* 0x000ea20000000a00 */
[----:B------:R-:W-:Y:S02]  /*1780*/  VIADD R9, R7, UR4 ;  /* 0x0000000407097c36 */ /* 0x000fe40008000000 */
[----:B------:R-:W-:Y:S02]  /*1790*/  VIADD R11, R11, UR4 ;  /* 0x000000040b0b7c36 */ /* 0x000fe40008000000 */
[----:B------:R-:W-:-:S02]  /*17a0*/  VIADD R15, R13, UR4 ;  /* 0x000000040d0f7c36 */ /* 0x000fc40008000000 */
[C---:B------:R-:W-:Y:S01]  /*17b0*/  IMAD R7, R17.reuse, 0x4, R28 ;  /* 0x0000000411077824 */ /* 0x040fe200078e021c */
[----:B------:R-:W-:Y:S01]  /*17c0*/  BAR.SYNC.DEFER_BLOCKING 0x0 ;  /* 0x0000000000007b1d */ /* 0x000fe20000010000 */
[C---:B------:R-:W-:Y:S02]  /*17d0*/  IMAD R9, R17.reuse, 0x4, R9 ;  /* 0x0000000411097824 */ /* 0x040fe400078e0209 */
[C---:B------:R-:W-:Y:S02]  /*17e0*/  IMAD R13, R17.reuse, 0x4, R11 ;  /* 0x00000004110d7824 */ /* 0x040fe400078e020b */
[----:B------:R-:W-:Y:S01]  /*17f0*/  IMAD R17, R17, 0x4, R15 ;  /* 0x0000000411117824 */ /* 0x000fe200078e020f */
[----:B------:R-:W3:Y:S04]  /*1800*/  LDS.128 R4, [R7] ;  /* 0x0000000007047984 */ /* 0x000ee80000000c00 */
[----:B------:R-:W4:Y:S04]  /*1810*/  LDS.128 R8, [R9+0x1000] ;  /* 0x0010000009087984 */ /* 0x000f280000000c00 */
[----:B------:R-:W5:Y:S04]  /*1820*/  LDS.128 R12, [R13+0x2000] ;  /* 0x002000000d0c7984 */ /* 0x000f680000000c00 */
[----:B------:R-:W1:Y:S01]  /*1830*/  LDS.128 R16, [R17+0x3000] ;  /* 0x0030000011107984 */ /* 0x000e620000000c00 */
[----:B------:R-:W-:-:S04]  /*1840*/  IMAD.MOV.U32 R28, RZ, RZ, 0x3c000000 ;  /* 0x3c000000ff1c7424 */ /* 0x000fc800078e00ff */
[----:B0-----:R-:W-:Y:S01]  /*1850*/  FFMA R27, R27, R28, 9.9999997473787516356e-06 ;  /* 0x3727c5ac1b1b7423 */ /* 0x001fe2000000001c */
[----:B------:R-:W-:-:S05]  /*1860*/  ISETP.EQ.AND P0, PT, R0, RZ, !P0 ;  /* 0x000000ff0000720c */ /* 0x000fca0004702270 */
[----:B------:R-:W0:Y:S01]  /*1870*/  MUFU.RSQ R27, R27 ;  /* 0x0000001b001b7308 */ /* 0x000e220000001400 */
[----:B---3--:R3:W-:Y:S04]  /*1880*/  @!P2 STG.E.128 desc[UR6][R24.64], R4 ;  /* 0x000000041800a986 */ /* 0x0087e8000c101d06 */
[----:B----4-:R3:W-:Y:S04]  /*1890*/  @!P5 STG.E.128 desc[UR6][R22.64], R8 ;  /* 0x000000081600d986 */ /* 0x0107e8000c101d06 */
[----:B-----5:R3:W-:Y:S04]  /*18a0*/  @!P4 STG.E.128 desc[UR6][R2.64], R12 ;  /* 0x0000000c0200c986 */ /* 0x0207e8000c101d06 */
[----:B-1----:R3:W-:Y:S01]  /*18b0*/  @!P3 STG.E.128 desc[UR6][R20.64], R16 ;  /* 0x000000101400b986 */ /* 0x0027e2000c101d06 */
[C---:B------:R-:W-:Y:S01]  /*18c0*/  IMAD.WIDE R34, R26.reuse, 0x4, R34 ;  /* 0x000000041a227825 */ /* 0x040fe200078e0222 */
[----:B------:R-:W-:Y:S03]  /*18d0*/  BAR.SYNC.DEFER_BLOCKING 0x0 ;  /* 0x0000000000007b1d */ /* 0x000fe60000010000 */
[----:B--2---:R-:W-:-:S03]  /*18e0*/  IMAD.WIDE R32, R26, 0x4, R32 ;  /* 0x000000041a207825 */ /* 0x004fc600078e0220 */
[----:B0-----:R3:W-:Y:S01]  /*18f0*/  @P0 STG.E desc[UR6][R34.64], R27 ;  /* 0x0000001b22000986 */ /* 0x0017e2000c101906 */
[----:B------:R-:W-:Y:S05]  /*1900*/  @!P0 EXIT ;  /* 0x000000000000894d */ /* 0x000fea0003800000 */
[----:B------:R-:W-:Y:S01]  /*1910*/  STG.E desc[UR6][R32.64], R29 ;  /* 0x0000001d20007986 */ /* 0x000fe2000c101906 */
[----:B------:R-:W-:Y:S05]  /*1920*/  EXIT ;  /* 0x000000000000794d */ /* 0x000fea0003800000 */
.L_x_0:
[----:B------:R-:W-:-:S00]  /*1930*/  BRA `(.L_x_0) ;  /* 0xfffffffc00fc7947 */ /* 0x000fc0000383ffff */
[----:B------:R-:W-:-:S00]  /*1940*/  NOP ;  /* 0x0000000000007918 */ /* 0x000fc00000000000 */
        /* <DEDUP_REMOVED lines=11> */
.L_x_1:


//--------------------- .nv.global.init           --------------------------
	.section	.nv.global.init,"aw",@progbits
.nv.global.init:
	.type		_$_str,@object
	.size		_$_str,(.L_0 - _$_str)
_$_str:
        /*0000*/ 	.byte	0x5f, 0x5f, 0x43, 0x55, 0x44, 0x41, 0x5f, 0x46, 0x54, 0x5a, 0x00
.L_0:


//--------------------- .nv.shared.triton_per_fused_convolution_native_group_norm_22 --------------------------
	.section	.nv.shared.triton_per_fused_convolution_native_group_norm_22,"aw",@nobits
	.sectionflags	@""
	.align	16
	.zero		1024


//--------------------- .nv.constant0.triton_per_fused_convolution_native_group_norm_22 --------------------------
	.section	.nv.constant0.triton_per_fused_convolution_native_group_norm_22,"a",@progbits
	.sectionflags	@""
	.align	4
.nv.constant0.triton_per_fused_convolution_native_group_norm_22:
	.zero		568
